	.headerflags	@"EF_CUDA_TEXMODE_UNIFIED EF_CUDA_64BIT_ADDRESS EF_CUDA_ACCELERATORS EF_CUDA_SM90 EF_CUDA_VIRTUAL_SM(EF_CUDA_SM90)"
	.elftype	@"ET_EXEC"


//--------------------- .nv.info                  --------------------------
	.section	.nv.info,"",@"SHT_CUDA_INFO"
	.align	4


	//----- nvinfo : EIATTR_REGCOUNT
	.align		4
        /*0000*/ 	.byte	0x04, 0x2f
        /*0002*/ 	.short	(.L_1 - .L_0)
	.align		4
.L_0:
        /*0004*/ 	.word	index@(triton_poi_fused_add_convolution_relu_threshold_backward_1)
        /*0008*/ 	.word	0x00000010


	//----- nvinfo : EIATTR_MIN_STACK_SIZE
	.align		4
.L_1:
        /*000c*/ 	.byte	0x04, 0x12
        /*000e*/ 	.short	(.L_3 - .L_2)
	.align		4
.L_2:
        /*0010*/ 	.word	index@(triton_poi_fused_add_convolution_relu_threshold_backward_1)
        /*0014*/ 	.word	0x00000000


	//----- nvinfo : EIATTR_FRAME_SIZE
	.align		4
.L_3:
        /*0018*/ 	.byte	0x04, 0x11
        /*001a*/ 	.short	(.L_5 - .L_4)
	.align		4
.L_4:
        /*001c*/ 	.word	index@(triton_poi_fused_add_convolution_relu_threshold_backward_1)
        /*0020*/ 	.word	0x00000000


	//----- nvinfo : EIATTR_MIN_STACK_SIZE
	.align		4
.L_5:
        /*0024*/ 	.byte	0x04, 0x12
        /*0026*/ 	.short	(.L_7 - .L_6)
	.align		4
.L_6:
        /*0028*/ 	.word	index@(triton_poi_fused_add_convolution_relu_threshold_backward_1)
        /*002c*/ 	.word	0x00000000
.L_7:


//--------------------- .nv.info.triton_poi_fused_add_convolution_relu_threshold_backward_1 --------------------------
	.section	.nv.info.triton_poi_fused_add_convolution_relu_threshold_backward_1,"",@"SHT_CUDA_INFO"
	.sectionflags	@""
	.align	4


	//----- nvinfo : EIATTR_CUDA_API_VERSION
	.align		4
        /*0000*/ 	.byte	0x04, 0x37
        /*0002*/ 	.short	(.L_9 - .L_8)
.L_8:
        /*0004*/ 	.word	0x0000007c


	//----- nvinfo : EIATTR_KPARAM_INFO
	.align		4
.L_9:
        /*0008*/ 	.byte	0x04, 0x17
        /*000a*/ 	.short	(.L_11 - .L_10)
.L_10:
        /*000c*/ 	.word	0x00000000
        /*0010*/ 	.short	0x0004
        /*0012*/ 	.short	0x0020
        /*0014*/ 	.byte	0x00, 0xf0, 0x11, 0x00


	//----- nvinfo : EIATTR_KPARAM_INFO
	.align		4
.L_11:
        /*0018*/ 	.byte	0x04, 0x17
        /*001a*/ 	.short	(.L_13 - .L_12)
.L_12:
        /*001c*/ 	.word	0x00000000
        /*0020*/ 	.short	0x0003
        /*0022*/ 	.short	0x0018
        /*0024*/ 	.byte	0x00, 0xf4, 0x21, 0x00


	//----- nvinfo : EIATTR_KPARAM_INFO
	.align		4
.L_13:
        /*0028*/ 	.byte	0x04, 0x17
        /*002a*/ 	.short	(.L_15 - .L_14)
.L_14:
        /*002c*/ 	.word	0x00000000
        /*0030*/ 	.short	0x0002
        /*0032*/ 	.short	0x0010
        /*0034*/ 	.byte	0x00, 0xf4, 0x21, 0x00


	//----- nvinfo : EIATTR_KPARAM_INFO
	.align		4
.L_15:
        /*0038*/ 	.byte	0x04, 0x17
        /*003a*/ 	.short	(.L_17 - .L_16)
.L_16:
        /*003c*/ 	.word	0x00000000
        /*0040*/ 	.short	0x0001
        /*0042*/ 	.short	0x0008
        /*0044*/ 	.byte	0x00, 0xf4, 0x21, 0x00


	//----- nvinfo : EIATTR_KPARAM_INFO
	.align		4
.L_17:
        /*0048*/ 	.byte	0x04, 0x17
        /*004a*/ 	.short	(.L_19 - .L_18)
.L_18:
        /*004c*/ 	.word	0x00000000
        /*0050*/ 	.short	0x0000
        /*0052*/ 	.short	0x0000
        /*0054*/ 	.byte	0x00, 0xf4, 0x21, 0x00


	//----- nvinfo : EIATTR_SPARSE_MMA_MASK
	.align		4
.L_19:
        /*0058*/ 	.byte	0x03, 0x50
        /*005a*/ 	.short	0x0000


	//----- nvinfo : EIATTR_MAXREG_COUNT
	.align		4
        /*005c*/ 	.byte	0x03, 0x1b
        /*005e*/ 	.short	0x00ff


	//----- nvinfo : EIATTR_EXIT_INSTR_OFFSETS
	.align		4
        /*0060*/ 	.byte	0x04, 0x1c
        /*0062*/ 	.short	(.L_21 - .L_20)


	//   ....[0]....
.L_20:
        /*0064*/ 	.word	0x000002d0


	//   ....[1]....
        /*0068*/ 	.word	0x000002f0


	//----- nvinfo : EIATTR_REQNTID
	.align		4
.L_21:
        /*006c*/ 	.byte	0x04, 0x10
        /*006e*/ 	.short	(.L_23 - .L_22)
.L_22:
        /*0070*/ 	.word	0x00000080
        /*0074*/ 	.word	0x00000001
        /*0078*/ 	.word	0x00000001


	//----- nvinfo : EIATTR_CBANK_PARAM_SIZE
	.align		4
.L_23:
        /*007c*/ 	.byte	0x03, 0x19
        /*007e*/ 	.short	0x0024


	//----- nvinfo : EIATTR_PARAM_CBANK
	.align		4
        /*0080*/ 	.byte	0x04, 0x0a
        /*0082*/ 	.short	(.L_25 - .L_24)
	.align		4
.L_24:
        /*0084*/ 	.word	index@(.nv.constant0.triton_poi_fused_add_convolution_relu_threshold_backward_1)
        /*0088*/ 	.short	0x0210
        /*008a*/ 	.short	0x0024


	//----- nvinfo : EIATTR_SW_WAR
	.align		4
.L_25:
        /*008c*/ 	.byte	0x04, 0x36
        /*008e*/ 	.short	(.L_27 - .L_26)
.L_26:
        /*0090*/ 	.word	0x00000008
.L_27:


//--------------------- .nv.callgraph             --------------------------
	.section	.nv.callgraph,"",@"SHT_CUDA_CALLGRAPH"
	.align	4
	.sectionentsize	8
	.align		4
        /*0000*/ 	.word	0x00000000
	.align		4
        /*0004*/ 	.word	0xffffffff
	.align		4
        /*0008*/ 	.word	0x00000000
	.align		4
        /*000c*/ 	.word	0xfffffffe
	.align		4
        /*0010*/ 	.word	0x00000000
	.align		4
        /*0014*/ 	.word	0xfffffffd
	.align		4
        /*0018*/ 	.word	0x00000000
	.align		4
        /*001c*/ 	.word	0xfffffffc


//--------------------- .text.triton_poi_fused_add_convolution_relu_threshold_backward_1 --------------------------
	.section	.text.triton_poi_fused_add_convolution_relu_threshold_backward_1,"ax",@progbits
	.align	128
        .global         triton_poi_fused_add_convolution_relu_threshold_backward_1
        .type           triton_poi_fused_add_convolution_relu_threshold_backward_1,@function
        .size           triton_poi_fused_add_convolution_relu_threshold_backward_1,(.L_x_1 - triton_poi_fused_add_convolution_relu_threshold_backward_1)
        .other          triton_poi_fused_add_convolution_relu_threshold_backward_1,@"STO_CUDA_ENTRY STV_DEFAULT"
triton_poi_fused_add_convolution_relu_threshold_backward_1:
.text.triton_poi_fused_add_convolution_relu_threshold_backward_1:
[----:B------:R-:W0:Y:S02]  /*0000*/  LDC R1, c[0x0][0x28] ;  /* 0x00000a00ff017b82 */ /* 0x000e240000000800 */
[----:B------:R-:W1:Y:S01]  /*0010*/  S2R R0, SR_TID.X ;  /* 0x0000000000007919 */ /* 0x000e620000002100 */
[----:B------:R-:W-:Y:S01]  /*0020*/  CS2R R10, SRZ ;  /* 0x00000000000a7805 */ /* 0x000fe2000001ff00 */
[----:B------:R-:W-:Y:S01]  /*0030*/  ULDC.64 UR4, c[0x0][0x208] ;  /* 0x0000820000047ab9 */ /* 0x000fe20000000a00 */
[----:B------:R-:W-:Y:S01]  /*0040*/  CS2R R12, SRZ ;  /* 0x00000000000c7805 */ /* 0x000fe2000001ff00 */
[----:B------:R-:W2:Y:S01]  /*0050*/  S2R R5, SR_CTAID.X ;  /* 0x0000000000057919 */ /* 0x000ea20000002500 */
[----:B------:R-:W-:Y:S01]  /*0060*/  ULDC.64 UR6, c[0x0][0x228] ;  /* 0x00008a0000067ab9 */ /* 0x000fe20000000a00 */
[----:B-1----:R-:W-:Y:S01]  /*0070*/  IMAD.SHL.U32 R0, R0, 0x2, RZ ;  /* 0x0000000200007824 */ /* 0x002fe200078e00ff */
[----:B--2---:R-:W-:-:S04]  /*0080*/  SHF.R.S32.HI R3, RZ, 0x17, R5 ;  /* 0x00000017ff037819 */ /* 0x004fc80000011405 */
[----:B------:R-:W-:Y:S02]  /*0090*/  LOP3.LUT R0, R0, 0xfe, RZ, 0xc0, !PT ;  /* 0x000000fe00007812 */ /* 0x000fe400078ec0ff */
[----:B------:R-:W-:-:S03]  /*00a0*/  SGXT R3, R3, 0x1 ;  /* 0x000000010303781a */ /* 0x000fc60000000200 */
[----:B------:R-:W-:Y:S02]  /*00b0*/  IMAD R0, R5, 0x100, R0 ;  /* 0x0000010005007824 */ /* 0x000fe400078e0200 */
[----:B------:R-:W1:Y:S03]  /*00c0*/  LDC.64 R4, c[0x0][0x218] ;  /* 0x00008600ff047b82 */ /* 0x000e660000000a00 */
[----:B------:R-:W-:Y:S02]  /*00d0*/  LEA.HI R6, R3, R0, RZ, 0x4 ;  /* 0x0000000003067211 */ /* 0x000fe400078f20ff */
[----:B------:R-:W-:Y:S02]  /*00e0*/  ISETP.GE.AND P0, PT, R0, 0x100, PT ;  /* 0x000001000000780c */ /* 0x000fe40003f06270 */
[----:B------:R-:W-:Y:S01]  /*00f0*/  SHF.R.S32.HI R8, RZ, 0x4, R6 ;  /* 0x00000004ff087819 */ /* 0x000fe20000011406 */
[----:B------:R-:W2:Y:S03]  /*0100*/  LDC.64 R2, c[0x0][0x210] ;  /* 0x00008400ff027b82 */ /* 0x000ea60000000a00 */
[----:B------:R-:W-:-:S04]  /*0110*/  LEA.HI R9, R8, R8, RZ, 0x2 ;  /* 0x0000000808097211 */ /* 0x000fc800078f10ff */
[----:B------:R-:W-:Y:S01]  /*0120*/  LOP3.LUT R9, R9, 0xfffffffc, RZ, 0xc0, !PT ;  /* 0xfffffffc09097812 */ /* 0x000fe200078ec0ff */
[----:B------:R-:W3:Y:S04]  /*0130*/  LDC.64 R6, c[0x0][0x220] ;  /* 0x00008800ff067b82 */ /* 0x000ee80000000a00 */
[----:B------:R-:W-:-:S04]  /*0140*/  IMAD.IADD R9, R8, 0x1, -R9 ;  /* 0x0000000108097824 */ /* 0x000fc800078e0a09 */
[----:B-1----:R-:W-:Y:S01]  /*0150*/  IMAD.WIDE R4, R9, 0x4, R4 ;  /* 0x0000000409047825 */ /* 0x002fe200078e0204 */
[----:B------:R-:W-:-:S04]  /*0160*/  CS2R R8, SRZ ;  /* 0x0000000000087805 */ /* 0x000fc8000001ff00 */
[----:B------:R-:W4:Y:S01]  /*0170*/  @!P0 LDG.E.EL R11, desc[UR4][R4.64] ;  /* 0x00000004040b8981 */ /* 0x000f22000c2e1900 */
[----:B--2---:R-:W-:-:S03]  /*0180*/  IMAD.WIDE R2, R0, 0x4, R2 ;  /* 0x0000000400027825 */ /* 0x004fc600078e0202 */
[----:B------:R-:W2:Y:S04]  /*0190*/  @!P0 LDG.E.EL R10, desc[UR4][R4.64] ;  /* 0x00000004040a8981 */ /* 0x000ea8000c2e1900 */
[----:B------:R-:W4:Y:S01]  /*01a0*/  @!P0 LDG.E.64 R8, desc[UR4][R2.64] ;  /* 0x0000000402088981 */ /* 0x000f22000c1e1b00 */
[----:B---3--:R-:W-:-:S05]  /*01b0*/  IMAD.WIDE R6, R0, 0x4, R6 ;  /* 0x0000000400067825 */ /* 0x008fca00078e0206 */
[----:B------:R-:W3:Y:S01]  /*01c0*/  @!P0 LDG.E.64 R12, desc[UR4][R6.64] ;  /* 0x00000004060c8981 */ /* 0x000ee2000c1e1b00 */
[----:B----4-:R-:W-:Y:S01]  /*01d0*/  FADD R11, R11, R8 ;  /* 0x000000080b0b7221 */ /* 0x010fe20000000000 */
[----:B--2---:R-:W-:-:S04]  /*01e0*/  FADD R10, R10, R9 ;  /* 0x000000090a0a7221 */ /* 0x004fc80000000000 */
[C---:B---3--:R-:W-:Y:S01]  /*01f0*/  FSETP.GEU.AND P2, PT, R11.reuse, -R12, PT ;  /* 0x8000000c0b00720b */ /* 0x048fe20003f4e000 */
[----:B------:R-:W-:Y:S01]  /*0200*/  FADD R11, R11, R12 ;  /* 0x0000000c0b0b7221 */ /* 0x000fe20000000000 */
[C---:B------:R-:W-:Y:S01]  /*0210*/  FADD R8, R10.reuse, R13 ;  /* 0x0000000d0a087221 */ /* 0x040fe20000000000 */
[----:B------:R-:W-:-:S03]  /*0220*/  FSETP.GEU.AND P1, PT, R10, -R13, PT ;  /* 0x8000000d0a00720b */ /* 0x000fc60003f2e000 */
[----:B------:R-:W-:Y:S02]  /*0230*/  FSEL R10, R11, RZ, P2 ;  /* 0x000000ff0b0a7208 */ /* 0x000fe40001000000 */
[----:B------:R-:W-:Y:S02]  /*0240*/  FSEL R11, R8, RZ, P1 ;  /* 0x000000ff080b7208 */ /* 0x000fe40000800000 */
[----:B------:R-:W-:Y:S02]  /*0250*/  FSETP.GTU.AND P3, PT, R10, RZ, PT ;  /* 0x000000ff0a00720b */ /* 0x000fe40003f6c000 */
[----:B------:R-:W-:Y:S02]  /*0260*/  FSETP.GTU.AND P2, PT, R11, RZ, PT ;  /* 0x000000ff0b00720b */ /* 0x000fe40003f4c000 */
[----:B------:R-:W-:Y:S02]  /*0270*/  IADD3 R4, P1, R0, UR6, RZ ;  /* 0x0000000600047c10 */ /* 0x000fe4000ff3e0ff */
[----:B------:R-:W-:-:S02]  /*0280*/  SEL R6, RZ, 0x1, P3 ;  /* 0x00000001ff067807 */ /* 0x000fc40001800000 */
[----:B------:R-:W-:Y:S01]  /*0290*/  SEL R7, RZ, 0x100, P2 ;  /* 0x00000100ff077807 */ /* 0x000fe20001000000 */
[----:B------:R1:W-:Y:S01]  /*02a0*/  @!P0 STG.E.64 desc[UR4][R2.64], R10 ;  /* 0x0000000a02008986 */ /* 0x0003e2000c101b04 */
[----:B------:R-:W-:-:S03]  /*02b0*/  LEA.HI.X.SX32 R5, R0, UR7, 0x1, P1 ;  /* 0x0000000700057c11 */ /* 0x000fc600088f0eff */
[----:B------:R-:W-:Y:S01]  /*02c0*/  IMAD.IADD R7, R6, 0x1, R7 ;  /* 0x0000000106077824 */ /* 0x000fe200078e0207 */
[----:B------:R-:W-:Y:S06]  /*02d0*/  @P0 EXIT ;  /* 0x000000000000094d */ /* 0x000fec0003800000 */
[----:B------:R-:W-:Y:S01]  /*02e0*/  STG.E.U16 desc[UR4][R4.64], R7 ;  /* 0x0000000704007986 */ /* 0x000fe2000c101504 */
[----:B------:R-:W-:Y:S05]  /*02f0*/  EXIT ;  /* 0x000000000000794d */ /* 0x000fea0003800000 */
.L_x_0:
[----:B------:R-:W-:-:S00]  /*0300*/  BRA `(.L_x_0) ;  /* 0xfffffffc00fc7947 */ /* 0x000fc0000383ffff */
[----:B------:R-:W-:-:S00]  /*0310*/  NOP ;  /* 0x0000000000007918 */ /* 0x000fc00000000000 */
        /* <DEDUP_REMOVED lines=14> */
.L_x_1:


//--------------------- .nv.constant0.triton_poi_fused_add_convolution_relu_threshold_backward_1 --------------------------
	.section	.nv.constant0.triton_poi_fused_add_convolution_relu_threshold_backward_1,"a",@progbits
	.sectionflags	@""
	.align	4
.nv.constant0.triton_poi_fused_add_convolution_relu_threshold_backward_1:
	.zero		564
